//
// Generated by NVIDIA NVVM Compiler
//
// Compiler Build ID: CL-36424714
// Cuda compilation tools, release 13.0, V13.0.88
// Based on NVVM 20.0.0
//

.version 9.0
.target sm_100
.address_size 64

	// .globl	_Z20matmul_stress_kernelPKfS0_Pdi
.extern .shared .align 16 .b8 shared_mem[];
.extern .shared .align 16 .b8 shared_atomic[];

.visible .entry _Z20matmul_stress_kernelPKfS0_Pdi(
	.param .u64 .ptr .align 1 _Z20matmul_stress_kernelPKfS0_Pdi_param_0,
	.param .u64 .ptr .align 1 _Z20matmul_stress_kernelPKfS0_Pdi_param_1,
	.param .u64 .ptr .align 1 _Z20matmul_stress_kernelPKfS0_Pdi_param_2,
	.param .u32 _Z20matmul_stress_kernelPKfS0_Pdi_param_3
)
{
	.reg .pred 	%p<9>;
	.reg .b32 	%r<47>;
	.reg .b32 	%f<25>;
	.reg .b64 	%rd<13>;
	.reg .b64 	%fd<33>;

	ld.param.u64 	%rd3, [_Z20matmul_stress_kernelPKfS0_Pdi_param_0];
	ld.param.u64 	%rd4, [_Z20matmul_stress_kernelPKfS0_Pdi_param_1];
	ld.param.u64 	%rd5, [_Z20matmul_stress_kernelPKfS0_Pdi_param_2];
	ld.param.u32 	%r20, [_Z20matmul_stress_kernelPKfS0_Pdi_param_3];
	mov.u32 	%r1, %tid.x;
	and.b32  	%r2, %r1, 63;
	shr.u32 	%r3, %r1, 6;
	mov.u32 	%r21, %ctaid.y;
	shl.b32 	%r22, %r21, 6;
	or.b32  	%r4, %r22, %r3;
	mov.u32 	%r23, %ctaid.x;
	shl.b32 	%r24, %r23, 6;
	or.b32  	%r5, %r24, %r2;
	setp.lt.s32 	%p1, %r20, 64;
	mov.f64 	%fd31, 0d0000000000000000;
	@%p1 bra 	$L__BB0_9;
	and.b32  	%r26, %r1, 960;
	or.b32  	%r27, %r26, %r2;
	shl.b32 	%r28, %r27, 2;
	mov.u32 	%r29, shared_mem;
	add.s32 	%r6, %r29, %r28;
	mul.lo.s32 	%r7, %r20, %r4;
	shl.b32 	%r30, %r3, 8;
	add.s32 	%r8, %r29, %r30;
	shl.b32 	%r31, %r2, 2;
	add.s32 	%r32, %r31, %r29;
	add.s32 	%r9, %r32, 18176;
	shr.s32 	%r33, %r20, 31;
	shr.u32 	%r34, %r33, 26;
	add.s32 	%r35, %r20, %r34;
	shr.s32 	%r10, %r35, 6;
	cvta.to.global.u64 	%rd1, %rd3;
	cvta.to.global.u64 	%rd2, %rd4;
	mov.f64 	%fd31, 0d0000000000000000;
	mov.b32 	%r44, 0;
$L__BB0_2:
	setp.ge.u32 	%p2, %r4, %r20;
	shl.b32 	%r12, %r44, 6;
	or.b32  	%r36, %r12, %r2;
	setp.ge.s32 	%p3, %r36, %r20;
	mov.f32 	%f23, 0f00000000;
	or.pred  	%p4, %p2, %p3;
	@%p4 bra 	$L__BB0_4;
	add.s32 	%r37, %r36, %r7;
	mul.wide.u32 	%rd6, %r37, 4;
	add.s64 	%rd7, %rd1, %rd6;
	ld.global.nc.f32 	%f23, [%rd7];
$L__BB0_4:
	st.shared.f32 	[%r6], %f23;
	add.s32 	%r14, %r12, %r3;
	max.s32 	%r38, %r14, %r5;
	setp.ge.s32 	%p5, %r38, %r20;
	mov.f32 	%f24, 0f00000000;
	@%p5 bra 	$L__BB0_6;
	mad.lo.s32 	%r39, %r14, %r20, %r5;
	mul.wide.s32 	%rd8, %r39, 4;
	add.s64 	%rd9, %rd2, %rd8;
	ld.global.nc.f32 	%f24, [%rd9];
$L__BB0_6:
	st.shared.f32 	[%r6+16384], %f24;
	bar.sync 	0;
	mov.b32 	%r46, 16;
	mov.u32 	%r45, %r9;
$L__BB0_7:
	.pragma "nounroll";
	add.s32 	%r41, %r8, %r46;
	ld.shared.v4.f32 	{%f7, %f8, %f9, %f10}, [%r41+-16];
	cvt.f64.f32 	%fd7, %f7;
	ld.shared.f32 	%f11, [%r45+-1792];
	cvt.f64.f32 	%fd8, %f11;
	fma.rn.f64 	%fd9, %fd7, %fd8, %fd31;
	cvt.f64.f32 	%fd10, %f8;
	ld.shared.f32 	%f12, [%r45+-1536];
	cvt.f64.f32 	%fd11, %f12;
	fma.rn.f64 	%fd12, %fd10, %fd11, %fd9;
	cvt.f64.f32 	%fd13, %f9;
	ld.shared.f32 	%f13, [%r45+-1280];
	cvt.f64.f32 	%fd14, %f13;
	fma.rn.f64 	%fd15, %fd13, %fd14, %fd12;
	cvt.f64.f32 	%fd16, %f10;
	ld.shared.f32 	%f14, [%r45+-1024];
	cvt.f64.f32 	%fd17, %f14;
	fma.rn.f64 	%fd18, %fd16, %fd17, %fd15;
	ld.shared.v4.f32 	{%f15, %f16, %f17, %f18}, [%r41];
	cvt.f64.f32 	%fd19, %f15;
	ld.shared.f32 	%f19, [%r45+-768];
	cvt.f64.f32 	%fd20, %f19;
	fma.rn.f64 	%fd21, %fd19, %fd20, %fd18;
	cvt.f64.f32 	%fd22, %f16;
	ld.shared.f32 	%f20, [%r45+-512];
	cvt.f64.f32 	%fd23, %f20;
	fma.rn.f64 	%fd24, %fd22, %fd23, %fd21;
	cvt.f64.f32 	%fd25, %f17;
	ld.shared.f32 	%f21, [%r45+-256];
	cvt.f64.f32 	%fd26, %f21;
	fma.rn.f64 	%fd27, %fd25, %fd26, %fd24;
	cvt.f64.f32 	%fd28, %f18;
	ld.shared.f32 	%f22, [%r45];
	cvt.f64.f32 	%fd29, %f22;
	fma.rn.f64 	%fd31, %fd28, %fd29, %fd27;
	add.s32 	%r46, %r46, 32;
	add.s32 	%r45, %r45, 2048;
	setp.ne.s32 	%p6, %r46, 272;
	@%p6 bra 	$L__BB0_7;
	bar.sync 	0;
	add.s32 	%r44, %r44, 1;
	setp.ne.s32 	%p7, %r44, %r10;
	@%p7 bra 	$L__BB0_2;
$L__BB0_9:
	max.s32 	%r42, %r4, %r5;
	setp.ge.s32 	%p8, %r42, %r20;
	@%p8 bra 	$L__BB0_11;
	mad.lo.s32 	%r43, %r20, %r4, %r5;
	cvta.to.global.u64 	%rd10, %rd5;
	mul.wide.s32 	%rd11, %r43, 8;
	add.s64 	%rd12, %rd10, %rd11;
	st.global.f64 	[%rd12], %fd31;
$L__BB0_11:
	ret;

}
	// .globl	_Z33special_func_atomic_stress_kernelPfi
.visible .entry _Z33special_func_atomic_stress_kernelPfi(
	.param .u64 .ptr .align 1 _Z33special_func_atomic_stress_kernelPfi_param_0,
	.param .u32 _Z33special_func_atomic_stress_kernelPfi_param_1
)
{
	.reg .pred 	%p<3>;
	.reg .b32 	%r<10>;
	.reg .b32 	%f<14>;
	.reg .b64 	%rd<5>;

	ld.param.u64 	%rd1, [_Z33special_func_atomic_stress_kernelPfi_param_0];
	ld.param.u32 	%r3, [_Z33special_func_atomic_stress_kernelPfi_param_1];
	mov.u32 	%r4, %tid.x;
	mov.u32 	%r5, %ctaid.x;
	mov.u32 	%r6, %ntid.x;
	mad.lo.s32 	%r1, %r5, %r6, %r4;
	and.b32  	%r2, %r4, 31;
	setp.ne.s32 	%p1, %r2, 0;
	@%p1 bra 	$L__BB1_2;
	mov.f32 	%f1, 0f00000000;
	st.shared.v4.f32 	[shared_atomic], {%f1, %f1, %f1, %f1};
	st.shared.v4.f32 	[shared_atomic+16], {%f1, %f1, %f1, %f1};
	st.shared.v4.f32 	[shared_atomic+32], {%f1, %f1, %f1, %f1};
	st.shared.v4.f32 	[shared_atomic+48], {%f1, %f1, %f1, %f1};
	st.shared.v4.f32 	[shared_atomic+64], {%f1, %f1, %f1, %f1};
	st.shared.v4.f32 	[shared_atomic+80], {%f1, %f1, %f1, %f1};
	st.shared.v4.f32 	[shared_atomic+96], {%f1, %f1, %f1, %f1};
	st.shared.v4.f32 	[shared_atomic+112], {%f1, %f1, %f1, %f1};
$L__BB1_2:
	bar.sync 	0;
	setp.ge.s32 	%p2, %r1, %r3;
	@%p2 bra 	$L__BB1_4;
	cvt.rn.f32.s32 	%f2, %r1;
	fma.rn.f32 	%f3, %f2, 0f3A83126F, 0f3F800000;
	sin.approx.f32 	%f4, %f3;
	mul.f32 	%f5, %f4, 0f3FB8AA3B;
	ex2.approx.f32 	%f6, %f5;
	add.f32 	%f7, %f6, 0f3F800000;
	lg2.approx.f32 	%f8, %f7;
	mul.f32 	%f9, %f8, 0f3F317218;
	cos.approx.f32 	%f10, %f9;
	shl.b32 	%r7, %r2, 2;
	mov.u32 	%r8, shared_atomic;
	add.s32 	%r9, %r8, %r7;
	atom.shared.add.f32 	%f11, [%r9], %f10;
	ld.shared.f32 	%f12, [%r9];
	add.f32 	%f13, %f10, %f12;
	cvta.to.global.u64 	%rd2, %rd1;
	mul.wide.s32 	%rd3, %r1, 4;
	add.s64 	%rd4, %rd2, %rd3;
	st.global.f32 	[%rd4], %f13;
$L__BB1_4:
	ret;

}
	// .globl	_Z24atomic_int_stress_kernelPii
.visible .entry _Z24atomic_int_stress_kernelPii(
	.param .u64 .ptr .align 1 _Z24atomic_int_stress_kernelPii_param_0,
	.param .u32 _Z24atomic_int_stress_kernelPii_param_1
)
{
	.reg .pred 	%p<2>;
	.reg .b32 	%r<8>;
	.reg .b64 	%rd<5>;

	ld.param.u64 	%rd1, [_Z24atomic_int_stress_kernelPii_param_0];
	ld.param.u32 	%r2, [_Z24atomic_int_stress_kernelPii_param_1];
	mov.u32 	%r3, %tid.x;
	mov.u32 	%r4, %ctaid.x;
	mov.u32 	%r5, %ntid.x;
	mad.lo.s32 	%r1, %r4, %r5, %r3;
	setp.ge.s32 	%p1, %r1, %r2;
	@%p1 bra 	$L__BB2_2;
	cvta.to.global.u64 	%rd2, %rd1;
	rem.s32 	%r6, %r1, %r2;
	mul.wide.s32 	%rd3, %r6, 4;
	add.s64 	%rd4, %rd2, %rd3;
	atom.global.add.u32 	%r7, [%rd4], 1;
$L__BB2_2:
	ret;

}


// ===== COMPILED SASS (sm_100) =====

	.target	sm_100

	.elftype	@"ET_EXEC"


//--------------------- .note.nv.tkinfo           --------------------------
	.section	.note.nv.tkinfo,"",@"SHT_NOTE"
	.sectionflags	@"SHF_NOTE_NV_TKINFO"
	.tkinfo
        /*0018*/ 	.word	0x00000002
        /*0030*/ 	.string	""
        /*0030*/ 	.string	"ptxas"
        /*0030*/ 	.string	"Cuda compilation tools, release 13.0, V13.0.88"
        /*0030*/ 	.string	"Build cuda_13.0.r13.0/compiler.36424714_0"
        /*0030*/ 	.string	"-arch sm_100 -m 64 "



//--------------------- .note.nv.cuinfo           --------------------------
	.section	.note.nv.cuinfo,"",@"SHT_NOTE"
	.sectionflags	@"SHF_NOTE_NV_CUINFO"
        /*0018*/ 	.short	0x0002
        /*001a*/ 	.short	0x0064
        /*001c*/ 	.short	0x0082
	.zero		2


//--------------------- .nv.info                  --------------------------
	.section	.nv.info,"",@"SHT_CUDA_INFO"
	.align	4


	//----- nvinfo : EIATTR_REGCOUNT
	.align		4
        /*0000*/ 	.byte	0x04, 0x2f
        /*0002*/ 	.short	(.L_1 - .L_0)
	.align		4
.L_0:
        /*0004*/ 	.word	index@(_Z20matmul_stress_kernelPKfS0_Pdi)
        /*0008*/ 	.word	0x00000020


	//----- nvinfo : EIATTR_FRAME_SIZE
	.align		4
.L_1:
        /*000c*/ 	.byte	0x04, 0x11
        /*000e*/ 	.short	(.L_3 - .L_2)
	.align		4
.L_2:
        /*0010*/ 	.word	index@(_Z20matmul_stress_kernelPKfS0_Pdi)
        /*0014*/ 	.word	0x00000000


	//----- nvinfo : EIATTR_REGCOUNT
	.align		4
.L_3:
        /*0018*/ 	.byte	0x04, 0x2f
        /*001a*/ 	.short	(.L_5 - .L_4)
	.align		4
.L_4:
        /*001c*/ 	.word	index@(_Z33special_func_atomic_stress_kernelPfi)
        /*0020*/ 	.word	0x0000000a


	//----- nvinfo : EIATTR_FRAME_SIZE
	.align		4
.L_5:
        /*0024*/ 	.byte	0x04, 0x11
        /*0026*/ 	.short	(.L_7 - .L_6)
	.align		4
.L_6:
        /*0028*/ 	.word	index@(_Z33special_func_atomic_stress_kernelPfi)
        /*002c*/ 	.word	0x00000000


	//----- nvinfo : EIATTR_REGCOUNT
	.align		4
.L_7:
        /*0030*/ 	.byte	0x04, 0x2f
        /*0032*/ 	.short	(.L_9 - .L_8)
	.align		4
.L_8:
        /*0034*/ 	.word	index@(_Z24atomic_int_stress_kernelPii)
        /*0038*/ 	.word	0x0000000c


	//----- nvinfo : EIATTR_FRAME_SIZE
	.align		4
.L_9:
        /*003c*/ 	.byte	0x04, 0x11
        /*003e*/ 	.short	(.L_11 - .L_10)
	.align		4
.L_10:
        /*0040*/ 	.word	index@(_Z24atomic_int_stress_kernelPii)
        /*0044*/ 	.word	0x00000000


	//----- nvinfo : EIATTR_MIN_STACK_SIZE
	.align		4
.L_11:
        /*0048*/ 	.byte	0x04, 0x12
        /*004a*/ 	.short	(.L_13 - .L_12)
	.align		4
.L_12:
        /*004c*/ 	.word	index@(_Z24atomic_int_stress_kernelPii)
        /*0050*/ 	.word	0x00000000


	//----- nvinfo : EIATTR_MIN_STACK_SIZE
	.align		4
.L_13:
        /*0054*/ 	.byte	0x04, 0x12
        /*0056*/ 	.short	(.L_15 - .L_14)
	.align		4
.L_14:
        /*0058*/ 	.word	index@(_Z33special_func_atomic_stress_kernelPfi)
        /*005c*/ 	.word	0x00000000


	//----- nvinfo : EIATTR_MIN_STACK_SIZE
	.align		4
.L_15:
        /*0060*/ 	.byte	0x04, 0x12
        /*0062*/ 	.short	(.L_17 - .L_16)
	.align		4
.L_16:
        /*0064*/ 	.word	index@(_Z20matmul_stress_kernelPKfS0_Pdi)
        /*0068*/ 	.word	0x00000000
.L_17:


//--------------------- .nv.compat                --------------------------
	.section	.nv.compat,"",@"SHT_CUDA_COMPAT_INFO"
	.align	4
        /*0000*/ 	.byte	0x02, 0x09, 0x00, 0x00, 0x02, 0x02, 0x01, 0x00, 0x02, 0x05, 0x05, 0x00, 0x03, 0x07, 0x01, 0x01
        /*0010*/ 	.byte	0x02, 0x03, 0x00, 0x00, 0x02, 0x06, 0x01, 0x00, 0x04, 0x0b, 0x08, 0x00, 0x01, 0x00, 0x00, 0x00
        /*0020*/ 	.byte	0x00, 0x00, 0x00, 0x00


//--------------------- .nv.info._Z24atomic_int_stress_kernelPii --------------------------
	.section	.nv.info._Z24atomic_int_stress_kernelPii,"",@"SHT_CUDA_INFO"
	.sectionflags	@""
	.align	4


	//----- nvinfo : EIATTR_CUDA_API_VERSION
	.align		4
        /*0000*/ 	.byte	0x04, 0x37
        /*0002*/ 	.short	(.L_19 - .L_18)
.L_18:
        /*0004*/ 	.word	0x00000082


	//----- nvinfo : EIATTR_KPARAM_INFO
	.align		4
.L_19:
        /*0008*/ 	.byte	0x04, 0x17
        /*000a*/ 	.short	(.L_21 - .L_20)
.L_20:
        /*000c*/ 	.word	0x00000000
        /*0010*/ 	.short	0x0001
        /*0012*/ 	.short	0x0008
        /*0014*/ 	.byte	0x00, 0xf0, 0x11, 0x00


	//----- nvinfo : EIATTR_KPARAM_INFO
	.align		4
.L_21:
        /*0018*/ 	.byte	0x04, 0x17
        /*001a*/ 	.short	(.L_23 - .L_22)
.L_22:
        /*001c*/ 	.word	0x00000000
        /*0020*/ 	.short	0x0000
        /*0022*/ 	.short	0x0000
        /*0024*/ 	.byte	0x00, 0xf5, 0x21, 0x00


	//----- nvinfo : EIATTR_SPARSE_MMA_MASK
	.align		4
.L_23:
        /*0028*/ 	.byte	0x03, 0x50
        /*002a*/ 	.short	0x0000


	//----- nvinfo : EIATTR_MAXREG_COUNT
	.align		4
        /*002c*/ 	.byte	0x03, 0x1b
        /*002e*/ 	.short	0x00ff


	//----- nvinfo : EIATTR_MERCURY_ISA_VERSION
	.align		4
        /*0030*/ 	.byte	0x03, 0x5f
        /*0032*/ 	.short	0x0101


	//----- nvinfo : EIATTR_VRC_CTA_INIT_COUNT
	.align		4
        /*0034*/ 	.byte	0x02, 0x4a
	.zero		1
	.zero		1


	//----- nvinfo : EIATTR_EXIT_INSTR_OFFSETS
	.align		4
        /*0038*/ 	.byte	0x04, 0x1c
        /*003a*/ 	.short	(.L_25 - .L_24)


	//   ....[0]....
.L_24:
        /*003c*/ 	.word	0x00000070


	//   ....[1]....
        /*0040*/ 	.word	0x00000220


	//----- nvinfo : EIATTR_CBANK_PARAM_SIZE
	.align		4
.L_25:
        /*0044*/ 	.byte	0x03, 0x19
        /*0046*/ 	.short	0x000c


	//----- nvinfo : EIATTR_PARAM_CBANK
	.align		4
        /*0048*/ 	.byte	0x04, 0x0a
        /*004a*/ 	.short	(.L_27 - .L_26)
	.align		4
.L_26:
        /*004c*/ 	.word	index@(.nv.constant0._Z24atomic_int_stress_kernelPii)
        /*0050*/ 	.short	0x0380
        /*0052*/ 	.short	0x000c


	//----- nvinfo : EIATTR_SW_WAR
	.align		4
.L_27:
        /*0054*/ 	.byte	0x04, 0x36
        /*0056*/ 	.short	(.L_29 - .L_28)
.L_28:
        /*0058*/ 	.word	0x00000008
.L_29:


//--------------------- .nv.info._Z33special_func_atomic_stress_kernelPfi --------------------------
	.section	.nv.info._Z33special_func_atomic_stress_kernelPfi,"",@"SHT_CUDA_INFO"
	.sectionflags	@""
	.align	4


	//----- nvinfo : EIATTR_CUDA_API_VERSION
	.align		4
        /*0000*/ 	.byte	0x04, 0x37
        /*0002*/ 	.short	(.L_31 - .L_30)
.L_30:
        /*0004*/ 	.word	0x00000082


	//----- nvinfo : EIATTR_KPARAM_INFO
	.align		4
.L_31:
        /*0008*/ 	.byte	0x04, 0x17
        /*000a*/ 	.short	(.L_33 - .L_32)
.L_32:
        /*000c*/ 	.word	0x00000000
        /*0010*/ 	.short	0x0001
        /*0012*/ 	.short	0x0008
        /*0014*/ 	.byte	0x00, 0xf0, 0x11, 0x00


	//----- nvinfo : EIATTR_KPARAM_INFO
	.align		4
.L_33:
        /*0018*/ 	.byte	0x04, 0x17
        /*001a*/ 	.short	(.L_35 - .L_34)
.L_34:
        /*001c*/ 	.word	0x00000000
        /*0020*/ 	.short	0x0000
        /*0022*/ 	.short	0x0000
        /*0024*/ 	.byte	0x00, 0xf5, 0x21, 0x00


	//----- nvinfo : EIATTR_SPARSE_MMA_MASK
	.align		4
.L_35:
        /*0028*/ 	.byte	0x03, 0x50
        /*002a*/ 	.short	0x0000


	//----- nvinfo : EIATTR_MAXREG_COUNT
	.align		4
        /*002c*/ 	.byte	0x03, 0x1b
        /*002e*/ 	.short	0x00ff


	//----- nvinfo : EIATTR_NUM_BARRIERS
	.align		4
        /*0030*/ 	.byte	0x02, 0x4c
        /*0032*/ 	.byte	0x01
	.zero		1


	//----- nvinfo : EIATTR_MERCURY_ISA_VERSION
	.align		4
        /*0034*/ 	.byte	0x03, 0x5f
        /*0036*/ 	.short	0x0101


	//----- nvinfo : EIATTR_VRC_CTA_INIT_COUNT
	.align		4
        /*0038*/ 	.byte	0x02, 0x4a
	.zero		1
	.zero		1


	//----- nvinfo : EIATTR_EXIT_INSTR_OFFSETS
	.align		4
        /*003c*/ 	.byte	0x04, 0x1c
        /*003e*/ 	.short	(.L_37 - .L_36)


	//   ....[0]....
.L_36:
        /*0040*/ 	.word	0x00000170


	//   ....[1]....
        /*0044*/ 	.word	0x00000340


	//----- nvinfo : EIATTR_CRS_STACK_SIZE
	.align		4
.L_37:
        /*0048*/ 	.byte	0x04, 0x1e
        /*004a*/ 	.short	(.L_39 - .L_38)
.L_38:
        /*004c*/ 	.word	0x00000000


	//----- nvinfo : EIATTR_CBANK_PARAM_SIZE
	.align		4
.L_39:
        /*0050*/ 	.byte	0x03, 0x19
        /*0052*/ 	.short	0x000c


	//----- nvinfo : EIATTR_PARAM_CBANK
	.align		4
        /*0054*/ 	.byte	0x04, 0x0a
        /*0056*/ 	.short	(.L_41 - .L_40)
	.align		4
.L_40:
        /*0058*/ 	.word	index@(.nv.constant0._Z33special_func_atomic_stress_kernelPfi)
        /*005c*/ 	.short	0x0380
        /*005e*/ 	.short	0x000c


	//----- nvinfo : EIATTR_SW_WAR
	.align		4
.L_41:
        /*0060*/ 	.byte	0x04, 0x36
        /*0062*/ 	.short	(.L_43 - .L_42)
.L_42:
        /*0064*/ 	.word	0x00000008
.L_43:


//--------------------- .nv.info._Z20matmul_stress_kernelPKfS0_Pdi --------------------------
	.section	.nv.info._Z20matmul_stress_kernelPKfS0_Pdi,"",@"SHT_CUDA_INFO"
	.sectionflags	@""
	.align	4


	//----- nvinfo : EIATTR_CUDA_API_VERSION
	.align		4
        /*0000*/ 	.byte	0x04, 0x37
        /*0002*/ 	.short	(.L_45 - .L_44)
.L_44:
        /*0004*/ 	.word	0x00000082


	//----- nvinfo : EIATTR_KPARAM_INFO
	.align		4
.L_45:
        /*0008*/ 	.byte	0x04, 0x17
        /*000a*/ 	.short	(.L_47 - .L_46)
.L_46:
        /*000c*/ 	.word	0x00000000
        /*0010*/ 	.short	0x0003
        /*0012*/ 	.short	0x0018
        /*0014*/ 	.byte	0x00, 0xf0, 0x11, 0x00


	//----- nvinfo : EIATTR_KPARAM_INFO
	.align		4
.L_47:
        /*0018*/ 	.byte	0x04, 0x17
        /*001a*/ 	.short	(.L_49 - .L_48)
.L_48:
        /*001c*/ 	.word	0x00000000
        /*0020*/ 	.short	0x0002
        /*0022*/ 	.short	0x0010
        /*0024*/ 	.byte	0x00, 0xf5, 0x21, 0x00


	//----- nvinfo : EIATTR_KPARAM_INFO
	.align		4
.L_49:
        /*0028*/ 	.byte	0x04, 0x17
        /*002a*/ 	.short	(.L_51 - .L_50)
.L_50:
        /*002c*/ 	.word	0x00000000
        /*0030*/ 	.short	0x0001
        /*0032*/ 	.short	0x0008
        /*0034*/ 	.byte	0x00, 0xf5, 0x21, 0x00


	//----- nvinfo : EIATTR_KPARAM_INFO
	.align		4
.L_51:
        /*0038*/ 	.byte	0x04, 0x17
        /*003a*/ 	.short	(.L_53 - .L_52)
.L_52:
        /*003c*/ 	.word	0x00000000
        /*0040*/ 	.short	0x0000
        /*0042*/ 	.short	0x0000
        /*0044*/ 	.byte	0x00, 0xf5, 0x21, 0x00


	//----- nvinfo : EIATTR_SPARSE_MMA_MASK
	.align		4
.L_53:
        /*0048*/ 	.byte	0x03, 0x50
        /*004a*/ 	.short	0x0000


	//----- nvinfo : EIATTR_MAXREG_COUNT
	.align		4
        /*004c*/ 	.byte	0x03, 0x1b
        /*004e*/ 	.short	0x00ff


	//----- nvinfo : EIATTR_NUM_BARRIERS
	.align		4
        /*0050*/ 	.byte	0x02, 0x4c
        /*0052*/ 	.byte	0x01
	.zero		1


	//----- nvinfo : EIATTR_MERCURY_ISA_VERSION
	.align		4
        /*0054*/ 	.byte	0x03, 0x5f
        /*0056*/ 	.short	0x0101


	//----- nvinfo : EIATTR_VRC_CTA_INIT_COUNT
	.align		4
        /*0058*/ 	.byte	0x02, 0x4a
	.zero		1
	.zero		1


	//----- nvinfo : EIATTR_EXIT_INSTR_OFFSETS
	.align		4
        /*005c*/ 	.byte	0x04, 0x1c
        /*005e*/ 	.short	(.L_55 - .L_54)


	//   ....[0]....
.L_54:
        /*0060*/ 	.word	0x000005f0


	//   ....[1]....
        /*0064*/ 	.word	0x00000640


	//----- nvinfo : EIATTR_CBANK_PARAM_SIZE
	.align		4
.L_55:
        /*0068*/ 	.byte	0x03, 0x19
        /*006a*/ 	.short	0x001c


	//----- nvinfo : EIATTR_PARAM_CBANK
	.align		4
        /*006c*/ 	.byte	0x04, 0x0a
        /*006e*/ 	.short	(.L_57 - .L_56)
	.align		4
.L_56:
        /*0070*/ 	.word	index@(.nv.constant0._Z20matmul_stress_kernelPKfS0_Pdi)
        /*0074*/ 	.short	0x0380
        /*0076*/ 	.short	0x001c


	//----- nvinfo : EIATTR_SW_WAR
	.align		4
.L_57:
        /*0078*/ 	.byte	0x04, 0x36
        /*007a*/ 	.short	(.L_59 - .L_58)
.L_58:
        /*007c*/ 	.word	0x00000008
.L_59:


//--------------------- .nv.callgraph             --------------------------
	.section	.nv.callgraph,"",@"SHT_CUDA_CALLGRAPH"
	.align	4
	.sectionentsize	8
	.align		4
        /*0000*/ 	.word	0x00000000
	.align		4
        /*0004*/ 	.word	0xffffffff
	.align		4
        /*0008*/ 	.word	0x00000000
	.align		4
        /*000c*/ 	.word	0xfffffffe
	.align		4
        /*0010*/ 	.word	0x00000000
	.align		4
        /*0014*/ 	.word	0xfffffffd
	.align		4
        /*0018*/ 	.word	0x00000000
	.align		4
        /*001c*/ 	.word	0xfffffffc


//--------------------- .text._Z24atomic_int_stress_kernelPii --------------------------
	.section	.text._Z24atomic_int_stress_kernelPii,"ax",@progbits
	.align	128
        .global         _Z24atomic_int_stress_kernelPii
        .type           _Z24atomic_int_stress_kernelPii,@function
        .size           _Z24atomic_int_stress_kernelPii,(.L_x_10 - _Z24atomic_int_stress_kernelPii)
        .other          _Z24atomic_int_stress_kernelPii,@"STO_CUDA_ENTRY STV_DEFAULT"
_Z24atomic_int_stress_kernelPii:
.text._Z24atomic_int_stress_kernelPii:
[----:B------:R-:W-:Y:S01]  /*0000*/  LDC R1, c[0x0][0x37c] ;  /* 0x0000df00ff017b82 */ /* 0x000fe20000000800 */
[----:B------:R-:W0:Y:S07]  /*0010*/  S2R R0, SR_TID.X ;  /* 0x0000000000007919 */ /* 0x000e2e0000002100 */
[----:B------:R-:W0:Y:S08]  /*0020*/  S2UR UR4, SR_CTAID.X ;  /* 0x00000000000479c3 */ /* 0x000e300000002500 */
[----:B------:R-:W0:Y:S08]  /*0030*/  LDC R3, c[0x0][0x360] ;  /* 0x0000d800ff037b82 */ /* 0x000e300000000800 */
[----:B------:R-:W1:Y:S01]  /*0040*/  LDC R5, c[0x0][0x388] ;  /* 0x0000e200ff057b82 */ /* 0x000e620000000800 */
[----:B0-----:R-:W-:-:S05]  /*0050*/  IMAD R0, R3, UR4, R0 ;  /* 0x0000000403007c24 */ /* 0x001fca000f8e0200 */
[----:B-1----:R-:W-:-:S13]  /*0060*/  ISETP.GE.AND P0, PT, R0, R5, PT ;  /* 0x000000050000720c */ /* 0x002fda0003f06270 */
[----:B------:R-:W-:Y:S05]  /*0070*/  @P0 EXIT ;  /* 0x000000000000094d */ /* 0x000fea0003800000 */
[----:B------:R-:W-:Y:S01]  /*0080*/  IABS R7, R5 ;  /* 0x0000000500077213 */ /* 0x000fe20000000000 */
[----:B------:R-:W0:Y:S01]  /*0090*/  LDCU.64 UR4, c[0x0][0x358] ;  /* 0x00006b00ff0477ac */ /* 0x000e220008000a00 */
[----:B------:R-:W-:Y:S02]  /*00a0*/  ISETP.GE.AND P2, PT, R0, RZ, PT ;  /* 0x000000ff0000720c */ /* 0x000fe40003f46270 */
[----:B------:R-:W1:Y:S08]  /*00b0*/  I2F.RP R4, R7 ;  /* 0x0000000700047306 */ /* 0x000e700000209400 */
[----:B-1----:R-:W1:Y:S02]  /*00c0*/  MUFU.RCP R4, R4 ;  /* 0x0000000400047308 */ /* 0x002e640000001000 */
[----:B-1----:R-:W-:-:S06]  /*00d0*/  VIADD R2, R4, 0xffffffe ;  /* 0x0ffffffe04027836 */ /* 0x002fcc0000000000 */
[----:B------:R1:W2:Y:S02]  /*00e0*/  F2I.FTZ.U32.TRUNC.NTZ R3, R2 ;  /* 0x0000000200037305 */ /* 0x0002a4000021f000 */
[----:B-1----:R-:W-:Y:S02]  /*00f0*/  HFMA2 R2, -RZ, RZ, 0, 0 ;  /* 0x00000000ff027431 */ /* 0x002fe400000001ff */
[----:B--2---:R-:W-:-:S04]  /*0100*/  IMAD.MOV R6, RZ, RZ, -R3 ;  /* 0x000000ffff067224 */ /* 0x004fc800078e0a03 */
[----:B------:R-:W-:Y:S01]  /*0110*/  IMAD R9, R6, R7, RZ ;  /* 0x0000000706097224 */ /* 0x000fe200078e02ff */
[----:B------:R-:W-:-:S03]  /*0120*/  IABS R6, R0 ;  /* 0x0000000000067213 */ /* 0x000fc60000000000 */
[----:B------:R-:W-:-:S06]  /*0130*/  IMAD.HI.U32 R3, R3, R9, R2 ;  /* 0x0000000903037227 */ /* 0x000fcc00078e0002 */
[----:B------:R-:W-:-:S04]  /*0140*/  IMAD.HI.U32 R3, R3, R6, RZ ;  /* 0x0000000603037227 */ /* 0x000fc800078e00ff */
[----:B------:R-:W-:-:S04]  /*0150*/  IMAD.MOV R3, RZ, RZ, -R3 ;  /* 0x000000ffff037224 */ /* 0x000fc800078e0a03 */
[C---:B------:R-:W-:Y:S02]  /*0160*/  IMAD R4, R7.reuse, R3, R6 ;  /* 0x0000000307047224 */ /* 0x040fe400078e0206 */
[----:B------:R-:W1:Y:S03]  /*0170*/  LDC.64 R2, c[0x0][0x380] ;  /* 0x0000e000ff027b82 */ /* 0x000e660000000a00 */
[----:B------:R-:W-:-:S13]  /*0180*/  ISETP.GT.U32.AND P0, PT, R7, R4, PT ;  /* 0x000000040700720c */ /* 0x000fda0003f04070 */
[----:B------:R-:W-:Y:S02]  /*0190*/  @!P0 IADD3 R4, PT, PT, R4, -R7, RZ ;  /* 0x8000000704048210 */ /* 0x000fe40007ffe0ff */
[----:B------:R-:W-:Y:S02]  /*01a0*/  ISETP.NE.AND P0, PT, R5, RZ, PT ;  /* 0x000000ff0500720c */ /* 0x000fe40003f05270 */
[----:B------:R-:W-:-:S13]  /*01b0*/  ISETP.GT.U32.AND P1, PT, R7, R4, PT ;  /* 0x000000040700720c */ /* 0x000fda0003f24070 */
[----:B------:R-:W-:-:S05]  /*01c0*/  @!P1 IMAD.IADD R4, R4, 0x1, -R7 ;  /* 0x0000000104049824 */ /* 0x000fca00078e0a07 */
[----:B------:R-:W-:Y:S02]  /*01d0*/  @!P2 IADD3 R4, PT, PT, -R4, RZ, RZ ;  /* 0x000000ff0404a210 */ /* 0x000fe40007ffe1ff */
[----:B------:R-:W-:Y:S01]  /*01e0*/  @!P0 LOP3.LUT R4, RZ, R5, RZ, 0x33, !PT ;  /* 0x00000005ff048212 */ /* 0x000fe200078e33ff */
[----:B------:R-:W-:-:S04]  /*01f0*/  IMAD.MOV.U32 R5, RZ, RZ, 0x1 ;  /* 0x00000001ff057424 */ /* 0x000fc800078e00ff */
[----:B-1----:R-:W-:-:S05]  /*0200*/  IMAD.WIDE R2, R4, 0x4, R2 ;  /* 0x0000000404027825 */ /* 0x002fca00078e0202 */
[----:B0-----:R-:W-:Y:S01]  /*0210*/  REDG.E.ADD.STRONG.GPU desc[UR4][R2.64], R5 ;  /* 0x000000050200798e */ /* 0x001fe2000c12e104 */
[----:B------:R-:W-:Y:S05]  /*0220*/  EXIT ;  /* 0x000000000000794d */ /* 0x000fea0003800000 */
.L_x_0:
[----:B------:R-:W-:-:S00]  /*0230*/  BRA `(.L_x_0) ;  /* 0xfffffffc00fc7947 */ /* 0x000fc0000383ffff */
[----:B------:R-:W-:-:S00]  /*0240*/  NOP ;  /* 0x0000000000007918 */ /* 0x000fc00000000000 */
        /* <DEDUP_REMOVED lines=11> */
.L_x_10:


//--------------------- .text._Z33special_func_atomic_stress_kernelPfi --------------------------
	.section	.text._Z33special_func_atomic_stress_kernelPfi,"ax",@progbits
	.align	128
        .global         _Z33special_func_atomic_stress_kernelPfi
        .type           _Z33special_func_atomic_stress_kernelPfi,@function
        .size           _Z33special_func_atomic_stress_kernelPfi,(.L_x_11 - _Z33special_func_atomic_stress_kernelPfi)
        .other          _Z33special_func_atomic_stress_kernelPfi,@"STO_CUDA_ENTRY STV_DEFAULT"
_Z33special_func_atomic_stress_kernelPfi:
.text._Z33special_func_atomic_stress_kernelPfi:
[----:B------:R-:W-:Y:S01]  /*0000*/  LDC R1, c[0x0][0x37c] ;  /* 0x0000df00ff017b82 */ /* 0x000fe20000000800 */
[----:B------:R-:W0:Y:S07]  /*0010*/  S2R R5, SR_TID.X ;  /* 0x0000000000057919 */ /* 0x000e2e0000002100 */
[----:B------:R-:W1:Y:S01]  /*0020*/  S2UR UR4, SR_CTAID.X ;  /* 0x00000000000479c3 */ /* 0x000e620000002500 */
[----:B------:R-:W-:Y:S07]  /*0030*/  BSSY.RECONVERGENT B0, `(.L_x_1) ;  /* 0x0000010000007945 */ /* 0x000fee0003800200 */
[----:B------:R-:W1:Y:S01]  /*0040*/  LDC R2, c[0x0][0x360] ;  /* 0x0000d800ff027b82 */ /* 0x000e620000000800 */
[----:B0-----:R-:W-:Y:S01]  /*0050*/  LOP3.LUT P0, R0, R5, 0x1f, RZ, 0xc0, !PT ;  /* 0x0000001f05007812 */ /* 0x001fe2000780c0ff */
[----:B-1----:R-:W-:-:S12]  /*0060*/  IMAD R5, R2, UR4, R5 ;  /* 0x0000000402057c24 */ /* 0x002fd8000f8e0205 */
[----:B------:R-:W-:Y:S05]  /*0070*/  @P0 BRA `(.L_x_2) ;  /* 0x00000000002c0947 */ /* 0x000fea0003800000 */
[----:B------:R-:W0:Y:S01]  /*0080*/  S2UR UR5, SR_CgaCtaId ;  /* 0x00000000000579c3 */ /* 0x000e220000008800 */
[----:B------:R-:W-:Y:S02]  /*0090*/  UMOV UR4, 0x400 ;  /* 0x0000040000047882 */ /* 0x000fe40000000000 */
[----:B0-----:R-:W-:-:S09]  /*00a0*/  ULEA UR4, UR5, UR4, 0x18 ;  /* 0x0000000405047291 */ /* 0x001fd2000f8ec0ff */
[----:B------:R-:W-:Y:S04]  /*00b0*/  STS.128 [UR4], RZ ;  /* 0x000000ffff007988 */ /* 0x000fe80008000c04 */
[----:B------:R-:W-:Y:S04]  /*00c0*/  STS.128 [UR4+0x10], RZ ;  /* 0x000010ffff007988 */ /* 0x000fe80008000c04 */
[----:B------:R-:W-:Y:S04]  /*00d0*/  STS.128 [UR4+0x20], RZ ;  /* 0x000020ffff007988 */ /* 0x000fe80008000c04 */
[----:B------:R-:W-:Y:S04]  /*00e0*/  STS.128 [UR4+0x30], RZ ;  /* 0x000030ffff007988 */ /* 0x000fe80008000c04 */
[----:B------:R-:W-:Y:S04]  /*00f0*/  STS.128 [UR4+0x40], RZ ;  /* 0x000040ffff007988 */ /* 0x000fe80008000c04 */
[----:B------:R-:W-:Y:S04]  /*0100*/  STS.128 [UR4+0x50], RZ ;  /* 0x000050ffff007988 */ /* 0x000fe80008000c04 */
[----:B------:R-:W-:Y:S04]  /*0110*/  STS.128 [UR4+0x60], RZ ;  /* 0x000060ffff007988 */ /* 0x000fe80008000c04 */
[----:B------:R-:W-:Y:S01]  /*0120*/  STS.128 [UR4+0x70], RZ ;  /* 0x000070ffff007988 */ /* 0x000fe20008000c04 */
.L_x_2:
[----:B------:R-:W-:Y:S05]  /*0130*/  BSYNC.RECONVERGENT B0 ;  /* 0x0000000000007941 */ /* 0x000fea0003800200 */
.L_x_1:
[----:B------:R-:W0:Y:S01]  /*0140*/  LDCU UR4, c[0x0][0x388] ;  /* 0x00007100ff0477ac */ /* 0x000e220008000800 */
[----:B------:R-:W-:Y:S01]  /*0150*/  BAR.SYNC.DEFER_BLOCKING 0x0 ;  /* 0x0000000000007b1d */ /* 0x000fe20000010000 */
[----:B0-----:R-:W-:-:S13]  /*0160*/  ISETP.GE.AND P0, PT, R5, UR4, PT ;  /* 0x0000000405007c0c */ /* 0x001fda000bf06270 */
[----:B------:R-:W-:Y:S05]  /*0170*/  @P0 EXIT ;  /* 0x000000000000094d */ /* 0x000fea0003800000 */
[----:B------:R-:W-:Y:S01]  /*0180*/  HFMA2 R3, -RZ, RZ, 0.81396484375, 0.000785350799560546875 ;  /* 0x3a83126fff037431 */ /* 0x000fe200000001ff */
[----:B------:R-:W-:Y:S01]  /*0190*/  I2FP.F32.S32 R2, R5 ;  /* 0x0000000500027245 */ /* 0x000fe20000201400 */
[----:B------:R-:W0:Y:S01]  /*01a0*/  S2UR UR5, SR_CgaCtaId ;  /* 0x00000000000579c3 */ /* 0x000e220000008800 */
[----:B------:R-:W-:Y:S01]  /*01b0*/  UMOV UR4, 0x400 ;  /* 0x0000040000047882 */ /* 0x000fe20000000000 */
[----:B------:R-:W-:Y:S01]  /*01c0*/  BSSY.RECONVERGENT B0, `(.L_x_3) ;  /* 0x0000012000007945 */ /* 0x000fe20003800200 */
[----:B------:R-:W1:Y:S01]  /*01d0*/  LDCU.64 UR6, c[0x0][0x358] ;  /* 0x00006b00ff0677ac */ /* 0x000e620008000a00 */
[----:B------:R-:W-:-:S04]  /*01e0*/  FFMA R2, R2, R3, 1 ;  /* 0x3f80000002027423 */ /* 0x000fc80000000003 */
[----:B------:R-:W-:-:S04]  /*01f0*/  FMUL.RZ R6, R2, 0.15915493667125701904 ;  /* 0x3e22f98302067820 */ /* 0x000fc8000040c000 */
[----:B------:R-:W2:Y:S01]  /*0200*/  MUFU.SIN R2, R6 ;  /* 0x0000000600027308 */ /* 0x000ea20000000400 */
[----:B0-----:R-:W-:-:S06]  /*0210*/  ULEA UR4, UR5, UR4, 0x18 ;  /* 0x0000000405047291 */ /* 0x001fcc000f8ec0ff */
[----:B------:R-:W-:Y:S01]  /*0220*/  LEA R0, R0, UR4, 0x2 ;  /* 0x0000000400007c11 */ /* 0x000fe2000f8e10ff */
[----:B--2---:R-:W-:-:S06]  /*0230*/  FMUL R2, R2, 1.4426950216293334961 ;  /* 0x3fb8aa3b02027820 */ /* 0x004fcc0000400000 */
[----:B------:R-:W0:Y:S02]  /*0240*/  MUFU.EX2 R2, R2 ;  /* 0x0000000200027308 */ /* 0x000e240000000800 */
[----:B0-----:R-:W-:-:S06]  /*0250*/  FADD R3, R2, 1 ;  /* 0x3f80000002037421 */ /* 0x001fcc0000000000 */
[----:B------:R-:W0:Y:S02]  /*0260*/  MUFU.LG2 R3, R3 ;  /* 0x0000000300037308 */ /* 0x000e240000000c00 */
[----:B0-----:R-:W-:-:S04]  /*0270*/  FMUL R4, R3, 0.69314718246459960938 ;  /* 0x3f31721803047820 */ /* 0x001fc80000400000 */
[----:B------:R-:W-:-:S04]  /*0280*/  FMUL.RZ R4, R4, 0.15915493667125701904 ;  /* 0x3e22f98304047820 */ /* 0x000fc8000040c000 */
[----:B-1----:R0:W2:Y:S03]  /*0290*/  MUFU.COS R7, R4 ;  /* 0x0000000400077308 */ /* 0x0020a60000000000 */
.L_x_4:
[----:B------:R-:W2:Y:S02]  /*02a0*/  LDS R2, [R0] ;  /* 0x0000000000027984 */ /* 0x000ea40000000800 */
[----:B--2---:R-:W-:-:S05]  /*02b0*/  FADD R3, R7, R2 ;  /* 0x0000000207037221 */ /* 0x004fca0000000000 */
[----:B------:R-:W1:Y:S02]  /*02c0*/  ATOMS.CAST.SPIN P0, [R0], R2, R3 ;  /* 0x000000020000758d */ /* 0x000e640001800003 */
[----:B-1----:R-:W-:Y:S05]  /*02d0*/  @!P0 BRA `(.L_x_4) ;  /* 0xfffffffc00f08947 */ /* 0x002fea000383ffff */
[----:B------:R-:W-:Y:S05]  /*02e0*/  BSYNC.RECONVERGENT B0 ;  /* 0x0000000000007941 */ /* 0x000fea0003800200 */
.L_x_3:
[----:B------:R-:W1:Y:S01]  /*02f0*/  LDS R0, [R0] ;  /* 0x0000000000007984 */ /* 0x000e620000000800 */
[----:B------:R-:W2:Y:S02]  /*0300*/  LDC.64 R2, c[0x0][0x380] ;  /* 0x0000e000ff027b82 */ /* 0x000ea40000000a00 */
[----:B--2---:R-:W-:-:S04]  /*0310*/  IMAD.WIDE R2, R5, 0x4, R2 ;  /* 0x0000000405027825 */ /* 0x004fc800078e0202 */
[----:B-1----:R-:W-:-:S05]  /*0320*/  FADD R7, R7, R0 ;  /* 0x0000000007077221 */ /* 0x002fca0000000000 */
[----:B------:R-:W-:Y:S01]  /*0330*/  STG.E desc[UR6][R2.64], R7 ;  /* 0x0000000702007986 */ /* 0x000fe2000c101906 */
[----:B------:R-:W-:Y:S05]  /*0340*/  EXIT ;  /* 0x000000000000794d */ /* 0x000fea0003800000 */
.L_x_5:
        /* <DEDUP_REMOVED lines=11> */
.L_x_11:


//--------------------- .text._Z20matmul_stress_kernelPKfS0_Pdi --------------------------
	.section	.text._Z20matmul_stress_kernelPKfS0_Pdi,"ax",@progbits
	.align	128
        .global         _Z20matmul_stress_kernelPKfS0_Pdi
        .type           _Z20matmul_stress_kernelPKfS0_Pdi,@function
        .size           _Z20matmul_stress_kernelPKfS0_Pdi,(.L_x_12 - _Z20matmul_stress_kernelPKfS0_Pdi)
        .other          _Z20matmul_stress_kernelPKfS0_Pdi,@"STO_CUDA_ENTRY STV_DEFAULT"
_Z20matmul_stress_kernelPKfS0_Pdi:
.text._Z20matmul_stress_kernelPKfS0_Pdi:
[----:B------:R-:W-:Y:S01]  /*0000*/  LDC R1, c[0x0][0x37c] ;  /* 0x0000df00ff017b82 */ /* 0x000fe20000000800 */
[----:B------:R-:W0:Y:S07]  /*0010*/  S2R R0, SR_TID.X ;  /* 0x0000000000007919 */ /* 0x000e2e0000002100 */
[----:B------:R-:W1:Y:S01]  /*0020*/  S2UR UR4, SR_CTAID.Y ;  /* 0x00000000000479c3 */ /* 0x000e620000002600 */
[----:B------:R-:W2:Y:S01]  /*0030*/  LDCU UR7, c[0x0][0x398] ;  /* 0x00007300ff0777ac */ /* 0x000ea20008000800 */
[----:B------:R-:W-:Y:S01]  /*0040*/  CS2R R20, SRZ ;  /* 0x0000000000147805 */ /* 0x000fe2000001ff00 */
[----:B------:R-:W3:Y:S01]  /*0050*/  S2R R4, SR_CTAID.X ;  /* 0x0000000000047919 */ /* 0x000ee20000002500 */
[----:B------:R-:W4:Y:S01]  /*0060*/  LDCU.64 UR8, c[0x0][0x358] ;  /* 0x00006b00ff0877ac */ /* 0x000f220008000a00 */
[----:B--2---:R-:W-:-:S02]  /*0070*/  UISETP.GE.AND UP0, UPT, UR7, 0x40, UPT ;  /* 0x000000400700788c */ /* 0x004fc4000bf06270 */
[----:B-1----:R-:W-:Y:S01]  /*0080*/  USHF.L.U32 UR4, UR4, 0x6, URZ ;  /* 0x0000000604047899 */ /* 0x002fe200080006ff */
[----:B0-----:R-:W-:Y:S02]  /*0090*/  LOP3.LUT R3, R0, 0x3f, RZ, 0xc0, !PT ;  /* 0x0000003f00037812 */ /* 0x001fe400078ec0ff */
[----:B------:R-:W-:-:S03]  /*00a0*/  SHF.R.U32.HI R2, RZ, 0x6, R0 ;  /* 0x00000006ff027819 */ /* 0x000fc60000011600 */
[----:B---3--:R-:W-:Y:S01]  /*00b0*/  IMAD R4, R4, 0x40, R3 ;  /* 0x0000004004047824 */ /* 0x008fe200078e0203 */
[----:B------:R-:W-:Y:S01]  /*00c0*/  LOP3.LUT R5, R2, UR4, RZ, 0xfc, !PT ;  /* 0x0000000402057c12 */ /* 0x000fe2000f8efcff */
[----:B----4-:R-:W-:Y:S06]  /*00d0*/  BRA.U !UP0, `(.L_x_6) ;  /* 0x00000005083c7547 */ /* 0x010fec000b800000 */
[----:B------:R-:W0:Y:S01]  /*00e0*/  S2UR UR6, SR_CgaCtaId ;  /* 0x00000000000679c3 */ /* 0x000e220000008800 */
[----:B------:R-:W-:Y:S01]  /*00f0*/  UMOV UR4, 0x400 ;  /* 0x0000040000047882 */ /* 0x000fe20000000000 */
[----:B------:R-:W-:Y:S01]  /*0100*/  LOP3.LUT R7, R0, 0x3c0, RZ, 0xc0, !PT ;  /* 0x000003c000077812 */ /* 0x000fe200078ec0ff */
[----:B------:R-:W-:Y:S01]  /*0110*/  USHF.R.S32.HI UR5, URZ, 0x1f, UR7 ;  /* 0x0000001fff057899 */ /* 0x000fe20008011407 */
[----:B------:R-:W-:Y:S01]  /*0120*/  IMAD.MOV.U32 R6, RZ, RZ, RZ ;  /* 0x000000ffff067224 */ /* 0x000fe200078e00ff */
[----:B------:R-:W-:Y:S02]  /*0130*/  CS2R R20, SRZ ;  /* 0x0000000000147805 */ /* 0x000fe4000001ff00 */
[----:B------:R-:W-:Y:S01]  /*0140*/  LOP3.LUT R7, R7, 0x3f, R0, 0xf8, !PT ;  /* 0x0000003f07077812 */ /* 0x000fe200078ef800 */
[----:B------:R-:W-:-:S04]  /*0150*/  ULEA.HI UR5, UR5, UR7, URZ, 0x6 ;  /* 0x0000000705057291 */ /* 0x000fc8000f8f30ff */
[----:B------:R-:W-:Y:S02]  /*0160*/  USHF.R.S32.HI UR5, URZ, 0x6, UR5 ;  /* 0x00000006ff057899 */ /* 0x000fe40008011405 */
[----:B0-----:R-:W-:-:S06]  /*0170*/  ULEA UR4, UR6, UR4, 0x18 ;  /* 0x0000000406047291 */ /* 0x001fcc000f8ec0ff */
[----:B------:R-:W-:Y:S02]  /*0180*/  LEA R17, R3, UR4, 0x2 ;  /* 0x0000000403117c11 */ /* 0x000fe4000f8e10ff */
[----:B------:R-:W-:Y:S02]  /*0190*/  LEA R7, R7, UR4, 0x2 ;  /* 0x0000000407077c11 */ /* 0x000fe4000f8e10ff */
[----:B------:R-:W-:Y:S01]  /*01a0*/  LEA R16, R2, UR4, 0x8 ;  /* 0x0000000402107c11 */ /* 0x000fe2000f8e40ff */
[----:B------:R-:W-:-:S07]  /*01b0*/  VIADD R17, R17, 0x4700 ;  /* 0x0000470011117836 */ /* 0x000fce0000000000 */
.L_x_8:
[----:B------:R-:W0:Y:S01]  /*01c0*/  LDCU UR7, c[0x0][0x398] ;  /* 0x00007300ff0777ac */ /* 0x000e220008000800 */
[----:B------:R-:W-:Y:S02]  /*01d0*/  IMAD.SHL.U32 R3, R6, 0x40, RZ ;  /* 0x0000004006037824 */ /* 0x000fe400078e00ff */
[----:B------:R-:W-:Y:S02]  /*01e0*/  IMAD.MOV.U32 R14, RZ, RZ, RZ ;  /* 0x000000ffff0e7224 */ /* 0x000fe400078e00ff */
[----:B------:R-:W-:Y:S01]  /*01f0*/  IMAD.IADD R13, R2, 0x1, R3 ;  /* 0x00000001020d7824 */ /* 0x000fe200078e0203 */
[----:B------:R-:W-:-:S04]  /*0200*/  LOP3.LUT R12, R3, 0x3f, R0, 0xf8, !PT ;  /* 0x0000003f030c7812 */ /* 0x000fc800078ef800 */
[----:B------:R-:W-:Y:S02]  /*0210*/  VIMNMX R3, PT, PT, R4, R13, !PT ;  /* 0x0000000d04037248 */ /* 0x000fe40007fe0100 */
[----:B0-----:R-:W-:Y:S02]  /*0220*/  ISETP.GE.AND P0, PT, R12, UR7, PT ;  /* 0x000000070c007c0c */ /* 0x001fe4000bf06270 */
[----:B------:R-:W-:Y:S02]  /*0230*/  ISETP.GE.AND P1, PT, R3, UR7, PT ;  /* 0x0000000703007c0c */ /* 0x000fe4000bf26270 */
[----:B------:R-:W-:-:S11]  /*0240*/  ISETP.GE.U32.OR P0, PT, R5, UR7, P0 ;  /* 0x0000000705007c0c */ /* 0x000fd60008706470 */
[----:B------:R-:W0:Y:S01]  /*0250*/  @!P1 LDC.64 R8, c[0x0][0x388] ;  /* 0x0000e200ff089b82 */ /* 0x000e220000000a00 */
[----:B------:R-:W-:Y:S02]  /*0260*/  @!P1 IMAD R13, R13, UR7, R4 ;  /* 0x000000070d0d9c24 */ /* 0x000fe4000f8e0204 */
[----:B------:R-:W-:Y:S02]  /*0270*/  @!P0 IMAD R3, R5, UR7, R12 ;  /* 0x0000000705038c24 */ /* 0x000fe4000f8e020c */
[----:B------:R-:W-:-:S03]  /*0280*/  IMAD.MOV.U32 R12, RZ, RZ, RZ ;  /* 0x000000ffff0c7224 */ /* 0x000fc600078e00ff */
[----:B------:R-:W1:Y:S01]  /*0290*/  @!P0 LDC.64 R10, c[0x0][0x380] ;  /* 0x0000e000ff0a8b82 */ /* 0x000e620000000a00 */
[----:B0-----:R-:W-:-:S05]  /*02a0*/  @!P1 IMAD.WIDE R8, R13, 0x4, R8 ;  /* 0x000000040d089825 */ /* 0x001fca00078e0208 */
[----:B------:R-:W2:Y:S01]  /*02b0*/  @!P1 LDG.E.CONSTANT R14, desc[UR8][R8.64] ;  /* 0x00000008080e9981 */ /* 0x000ea2000c1e9900 */
[----:B-1----:R-:W-:-:S05]  /*02c0*/  @!P0 IMAD.WIDE.U32 R10, R3, 0x4, R10 ;  /* 0x00000004030a8825 */ /* 0x002fca00078e000a */
[----:B------:R-:W3:Y:S01]  /*02d0*/  @!P0 LDG.E.CONSTANT R12, desc[UR8][R10.64] ;  /* 0x000000080a0c8981 */ /* 0x000ee2000c1e9900 */
[----:B------:R-:W-:Y:S02]  /*02e0*/  VIADD R6, R6, 0x1 ;  /* 0x0000000106067836 */ /* 0x000fe40000000000 */
[----:B------:R-:W-:-:S03]  /*02f0*/  IMAD.MOV.U32 R3, RZ, RZ, R17 ;  /* 0x000000ffff037224 */ /* 0x000fc600078e0011 */
[----:B------:R-:W-:Y:S01]  /*0300*/  ISETP.NE.AND P0, PT, R6, UR5, PT ;  /* 0x0000000506007c0c */ /* 0x000fe2000bf05270 */
[----:B------:R-:W-:Y:S01]  /*0310*/  UMOV UR4, 0x10 ;  /* 0x0000001000047882 */ /* 0x000fe20000000000 */
[----:B--2---:R0:W-:Y:S04]  /*0320*/  STS [R7+0x4000], R14 ;  /* 0x0040000e07007388 */ /* 0x0041e80000000800 */
[----:B---3--:R0:W-:Y:S01]  /*0330*/  STS [R7], R12 ;  /* 0x0000000c07007388 */ /* 0x0081e20000000800 */
[----:B------:R-:W-:Y:S06]  /*0340*/  BAR.SYNC.DEFER_BLOCKING 0x0 ;  /* 0x0000000000007b1d */ /* 0x000fec0000010000 */
.L_x_7:
[----:B------:R-:W1:Y:S04]  /*0350*/  LDS.128 R8, [R16+UR4+-0x10] ;  /* 0xfffff00410087984 */ /* 0x000e680008000c00 */
[----:B------:R-:W2:Y:S04]  /*0360*/  LDS R25, [R3+-0x700] ;  /* 0xfff9000003197984 */ /* 0x000ea80000000800 */
[----:B0-----:R-:W0:Y:S04]  /*0370*/  LDS R14, [R3+-0x600] ;  /* 0xfffa0000030e7984 */ /* 0x001e280000000800 */
[----:B------:R-:W3:Y:S04]  /*0380*/  LDS R24, [R3+-0x500] ;  /* 0xfffb000003187984 */ /* 0x000ee80000000800 */
[----:B------:R-:W4:Y:S04]  /*0390*/  LDS R27, [R3+-0x400] ;  /* 0xfffc0000031b7984 */ /* 0x000f280000000800 */
[----:B------:R-:W-:Y:S01]  /*03a0*/  LDS R26, [R3+-0x300] ;  /* 0xfffd0000031a7984 */ /* 0x000fe20000000800 */
[----:B-1----:R-:W-:Y:S08]  /*03b0*/  F2F.F64.F32 R12, R8 ;  /* 0x00000008000c7310 */ /* 0x002ff00000201800 */
[----:B--2---:R-:W1:Y:S08]  /*03c0*/  F2F.F64.F32 R28, R25 ;  /* 0x00000019001c7310 */ /* 0x004e700000201800 */
[----:B------:R-:W-:Y:S01]  /*03d0*/  F2F.F64.F32 R22, R9 ;  /* 0x0000000900167310 */ /* 0x000fe20000201800 */
[----:B-1----:R-:W-:-:S07]  /*03e0*/  DFMA R28, R12, R28, R20 ;  /* 0x0000001c0c1c722b */ /* 0x002fce0000000014 */
[----:B0-----:R0:W1:Y:S02]  /*03f0*/  F2F.F64.F32 R18, R14 ;  /* 0x0000000e00127310 */ /* 0x0010640000201800 */
[----:B0-----:R-:W0:Y:S06]  /*0400*/  LDS.128 R12, [R16+UR4] ;  /* 0x00000004100c7984 */ /* 0x001e2c0008000c00 */
[----:B------:R-:W-:Y:S01]  /*0410*/  F2F.F64.F32 R20, R10 ;  /* 0x0000000a00147310 */ /* 0x000fe20000201800 */
[----:B------:R-:W-:-:S04]  /*0420*/  UIADD3 UR4, UPT, UPT, UR4, 0x20, URZ ;  /* 0x0000002004047890 */ /* 0x000fc8000fffe0ff */
[----:B------:R-:W-:Y:S01]  /*0430*/  UISETP.NE.AND UP0, UPT, UR4, 0x110, UPT ;  /* 0x000001100400788c */ /* 0x000fe2000bf05270 */
[----:B-1----:R-:W-:Y:S02]  /*0440*/  DFMA R18, R22, R18, R28 ;  /* 0x000000121612722b */ /* 0x002fe4000000001c */
[----:B---3--:R-:W1:Y:S01]  /*0450*/  F2F.F64.F32 R22, R24 ;  /* 0x0000001800167310 */ /* 0x008e620000201800 */
[----:B------:R-:W2:Y:S04]  /*0460*/  LDS R28, [R3+-0x200] ;  /* 0xfffe0000031c7984 */ /* 0x000ea80000000800 */
[----:B------:R-:W3:Y:S03]  /*0470*/  LDS R29, [R3+-0x100] ;  /* 0xffff0000031d7984 */ /* 0x000ee60000000800 */
[----:B------:R-:W-:Y:S01]  /*0480*/  F2F.F64.F32 R24, R11 ;  /* 0x0000000b00187310 */ /* 0x000fe20000201800 */
[----:B-1----:R-:W-:-:S07]  /*0490*/  DFMA R18, R20, R22, R18 ;  /* 0x000000161412722b */ /* 0x002fce0000000012 */
[----:B----4-:R1:W4:Y:S02]  /*04a0*/  F2F.F64.F32 R20, R27 ;  /* 0x0000001b00147310 */ /* 0x0103240000201800 */
[----:B-1----:R1:W5:Y:S06]  /*04b0*/  LDS R27, [R3] ;  /* 0x00000000031b7984 */ /* 0x00236c0000000800 */
[----:B0-----:R-:W-:Y:S01]  /*04c0*/  F2F.F64.F32 R8, R12 ;  /* 0x0000000c00087310 */ /* 0x001fe20000201800 */
[----:B----4-:R-:W-:Y:S01]  /*04d0*/  DFMA R18, R24, R20, R18 ;  /* 0x000000141812722b */ /* 0x010fe20000000012 */
[----:B-1----:R-:W-:-:S06]  /*04e0*/  VIADD R3, R3, 0x800 ;  /* 0x0000080003037836 */ /* 0x002fcc0000000000 */
[----:B------:R-:W0:Y:S08]  /*04f0*/  F2F.F64.F32 R24, R26 ;  /* 0x0000001a00187310 */ /* 0x000e300000201800 */
[----:B------:R-:W-:Y:S01]  /*0500*/  F2F.F64.F32 R10, R13 ;  /* 0x0000000d000a7310 */ /* 0x000fe20000201800 */
[----:B0-----:R-:W-:-:S07]  /*0510*/  DFMA R8, R8, R24, R18 ;  /* 0x000000180808722b */ /* 0x001fce0000000012 */
[----:B--2---:R-:W0:Y:S08]  /*0520*/  F2F.F64.F32 R12, R28 ;  /* 0x0000001c000c7310 */ /* 0x004e300000201800 */
[----:B------:R-:W-:Y:S01]  /*0530*/  F2F.F64.F32 R22, R14 ;  /* 0x0000000e00167310 */ /* 0x000fe20000201800 */
[----:B0-----:R-:W-:-:S07]  /*0540*/  DFMA R8, R10, R12, R8 ;  /* 0x0000000c0a08722b */ /* 0x001fce0000000008 */
[----:B---3--:R-:W0:Y:S08]  /*0550*/  F2F.F64.F32 R18, R29 ;  /* 0x0000001d00127310 */ /* 0x008e300000201800 */
[----:B------:R-:W-:Y:S01]  /*0560*/  F2F.F64.F32 R20, R15 ;  /* 0x0000000f00147310 */ /* 0x000fe20000201800 */
[----:B0-----:R-:W-:-:S07]  /*0570*/  DFMA R8, R22, R18, R8 ;  /* 0x000000121608722b */ /* 0x001fce0000000008 */
[----:B-----5:R-:W0:Y:S02]  /*0580*/  F2F.F64.F32 R10, R27 ;  /* 0x0000001b000a7310 */ /* 0x020e240000201800 */
[----:B0-----:R-:W-:Y:S01]  /*0590*/  DFMA R20, R20, R10, R8 ;  /* 0x0000000a1414722b */ /* 0x001fe20000000008 */
[----:B------:R-:W-:Y:S10]  /*05a0*/  BRA.U UP0, `(.L_x_7) ;  /* 0xfffffffd00687547 */ /* 0x000ff4000b83ffff */
[----:B------:R-:W-:Y:S06]  /*05b0*/  BAR.SYNC.DEFER_BLOCKING 0x0 ;  /* 0x0000000000007b1d */ /* 0x000fec0000010000 */
[----:B------:R-:W-:Y:S05]  /*05c0*/  @P0 BRA `(.L_x_8) ;  /* 0xfffffff800fc0947 */ /* 0x000fea000383ffff */
.L_x_6:
[----:B------:R-:W-:-:S04]  /*05d0*/  VIMNMX R0, PT, PT, R5, R4, !PT ;  /* 0x0000000405007248 */ /* 0x000fc80007fe0100 */
[----:B------:R-:W-:-:S13]  /*05e0*/  ISETP.GE.AND P0, PT, R0, UR7, PT ;  /* 0x0000000700007c0c */ /* 0x000fda000bf06270 */
[----:B------:R-:W-:Y:S05]  /*05f0*/  @P0 EXIT ;  /* 0x000000000000094d */ /* 0x000fea0003800000 */
[----:B------:R-:W0:Y:S01]  /*0600*/  LDC.64 R2, c[0x0][0x390] ;  /* 0x0000e400ff027b82 */ /* 0x000e220000000a00 */
[----:B------:R-:W-:-:S04]  /*0610*/  IMAD R5, R5, UR7, R4 ;  /* 0x0000000705057c24 */ /* 0x000fc8000f8e0204 */
[----:B0-----:R-:W-:-:S05]  /*0620*/  IMAD.WIDE R2, R5, 0x8, R2 ;  /* 0x0000000805027825 */ /* 0x001fca00078e0202 */
[----:B------:R-:W-:Y:S01]  /*0630*/  STG.E.64 desc[UR8][R2.64], R20 ;  /* 0x0000001402007986 */ /* 0x000fe2000c101b08 */
[----:B------:R-:W-:Y:S05]  /*0640*/  EXIT ;  /* 0x000000000000794d */ /* 0x000fea0003800000 */
.L_x_9:
        /* <DEDUP_REMOVED lines=11> */
.L_x_12:


//--------------------- .nv.shared._Z24atomic_int_stress_kernelPii --------------------------
	.section	.nv.shared._Z24atomic_int_stress_kernelPii,"aw",@nobits
	.sectionflags	@""
	.align	16
	.zero		1024


//--------------------- .nv.shared.reserved.0     --------------------------
	.section	.nv.shared.reserved.0,"aw",@nobits
	.weak		__nv_reservedSMEM_offset_0_alias
	.size		__nv_reservedSMEM_offset_0_alias, 0, 64
	.other		__nv_reservedSMEM_offset_0_alias,@"STO_CUDA_RESERVED_SHARED STV_DEFAULT"
__nv_reservedSMEM_offset_0_alias:
	.zero		0
	.zero		64


//--------------------- .nv.shared._Z33special_func_atomic_stress_kernelPfi --------------------------
	.section	.nv.shared._Z33special_func_atomic_stress_kernelPfi,"aw",@nobits
	.sectionflags	@""
	.align	16
	.zero		1024


//--------------------- .nv.shared._Z20matmul_stress_kernelPKfS0_Pdi --------------------------
	.section	.nv.shared._Z20matmul_stress_kernelPKfS0_Pdi,"aw",@nobits
	.sectionflags	@""
	.align	16
	.zero		1024


//--------------------- .nv.constant0._Z24atomic_int_stress_kernelPii --------------------------
	.section	.nv.constant0._Z24atomic_int_stress_kernelPii,"a",@progbits
	.sectionflags	@""
	.align	4
.nv.constant0._Z24atomic_int_stress_kernelPii:
	.zero		908


//--------------------- .nv.constant0._Z33special_func_atomic_stress_kernelPfi --------------------------
	.section	.nv.constant0._Z33special_func_atomic_stress_kernelPfi,"a",@progbits
	.sectionflags	@""
	.align	4
.nv.constant0._Z33special_func_atomic_stress_kernelPfi:
	.zero		908


//--------------------- .nv.constant0._Z20matmul_stress_kernelPKfS0_Pdi --------------------------
	.section	.nv.constant0._Z20matmul_stress_kernelPKfS0_Pdi,"a",@progbits
	.sectionflags	@""
	.align	4
.nv.constant0._Z20matmul_stress_kernelPKfS0_Pdi:
	.zero		924


//--------------------- SYMBOLS --------------------------

	.type		.nv.reservedSmem.offset0,@object
	.size		.nv.reservedSmem.offset0,0x4
	.type		.nv.reservedSmem.cap,@object
	.size		.nv.reservedSmem.cap,0x4
